//
// Generated by NVIDIA NVVM Compiler
//
// Compiler Build ID: CL-36424714
// Cuda compilation tools, release 13.0, V13.0.88
// Based on NVVM 20.0.0
//

.version 9.0
.target sm_100
.address_size 64

	// .globl	_Z16printThreadIndexPiii
.extern .func  (.param .b32 func_retval0) vprintf
(
	.param .b64 vprintf_param_0,
	.param .b64 vprintf_param_1
)
;
.global .align 1 .b8 $str[83] = {116, 104, 114, 101, 97, 100, 105, 100, 58, 32, 40, 37, 100, 32, 37, 100, 41, 59, 32, 98, 108, 111, 99, 107, 105, 100, 58, 32, 40, 37, 100, 32, 37, 100, 41, 59, 32, 99, 111, 111, 114, 100, 105, 110, 97, 116, 101, 58, 32, 40, 37, 100, 32, 37, 100, 41, 59, 32, 103, 108, 111, 98, 97, 108, 32, 105, 110, 100, 101, 120, 32, 37, 100, 32, 105, 118, 97, 108, 32, 37, 100, 10};

.visible .entry _Z16printThreadIndexPiii(
	.param .u64 .ptr .align 1 _Z16printThreadIndexPiii_param_0,
	.param .u32 _Z16printThreadIndexPiii_param_1,
	.param .u32 _Z16printThreadIndexPiii_param_2
)
{
	.local .align 16 .b8 	__local_depot0[32];
	.reg .b64 	%SP;
	.reg .b64 	%SPL;
	.reg .b32 	%r<14>;
	.reg .b64 	%rd<9>;

	mov.u64 	%SPL, __local_depot0;
	cvta.local.u64 	%SP, %SPL;
	ld.param.u64 	%rd1, [_Z16printThreadIndexPiii_param_0];
	ld.param.u32 	%r1, [_Z16printThreadIndexPiii_param_1];
	cvta.to.global.u64 	%rd2, %rd1;
	add.u64 	%rd3, %SP, 0;
	add.u64 	%rd4, %SPL, 0;
	mov.u32 	%r2, %tid.x;
	mov.u32 	%r3, %ctaid.x;
	mov.u32 	%r4, %ntid.x;
	mad.lo.s32 	%r5, %r3, %r4, %r2;
	mov.u32 	%r6, %tid.y;
	mov.u32 	%r7, %ctaid.y;
	mov.u32 	%r8, %ntid.y;
	mad.lo.s32 	%r9, %r7, %r8, %r6;
	mad.lo.s32 	%r10, %r1, %r9, %r5;
	mul.wide.u32 	%rd5, %r10, 4;
	add.s64 	%rd6, %rd2, %rd5;
	ld.global.u32 	%r11, [%rd6];
	st.local.v4.u32 	[%rd4], {%r2, %r6, %r3, %r7};
	st.local.v4.u32 	[%rd4+16], {%r5, %r9, %r10, %r11};
	mov.u64 	%rd7, $str;
	cvta.global.u64 	%rd8, %rd7;
	{ // callseq 0, 0
	.param .b64 param0;
	st.param.b64 	[param0], %rd8;
	.param .b64 param1;
	st.param.b64 	[param1], %rd3;
	.param .b32 retval0;
	call.uni (retval0), 
	vprintf, 
	(
	param0, 
	param1
	);
	ld.param.b32 	%r12, [retval0];
	} // callseq 0
	ret;

}


// ===== COMPILED SASS (sm_100) =====

	.target	sm_100

	.elftype	@"ET_EXEC"


//--------------------- .note.nv.tkinfo           --------------------------
	.section	.note.nv.tkinfo,"",@"SHT_NOTE"
	.sectionflags	@"SHF_NOTE_NV_TKINFO"
	.tkinfo
        /*0018*/ 	.word	0x00000002
        /*0030*/ 	.string	""
        /*0030*/ 	.string	"ptxas"
        /*0030*/ 	.string	"Cuda compilation tools, release 13.0, V13.0.88"
        /*0030*/ 	.string	"Build cuda_13.0.r13.0/compiler.36424714_0"
        /*0030*/ 	.string	"-arch sm_100 -m 64 "



//--------------------- .note.nv.cuinfo           --------------------------
	.section	.note.nv.cuinfo,"",@"SHT_NOTE"
	.sectionflags	@"SHF_NOTE_NV_CUINFO"
        /*0018*/ 	.short	0x0002
        /*001a*/ 	.short	0x0064
        /*001c*/ 	.short	0x0082
	.zero		2


//--------------------- .nv.info                  --------------------------
	.section	.nv.info,"",@"SHT_CUDA_INFO"
	.align	4


	//----- nvinfo : EIATTR_REGCOUNT
	.align		4
        /*0000*/ 	.byte	0x04, 0x2f
        /*0002*/ 	.short	(.L_2 - .L_1)
	.align		4
.L_1:
        /*0004*/ 	.word	index@(_Z16printThreadIndexPiii)
        /*0008*/ 	.word	0x00000018


	//----- nvinfo : EIATTR_FRAME_SIZE
	.align		4
.L_2:
        /*000c*/ 	.byte	0x04, 0x11
        /*000e*/ 	.short	(.L_4 - .L_3)
	.align		4
.L_3:
        /*0010*/ 	.word	index@(_Z16printThreadIndexPiii)
        /*0014*/ 	.word	0x00000020


	//----- nvinfo : EIATTR_MIN_STACK_SIZE
	.align		4
.L_4:
        /*0018*/ 	.byte	0x04, 0x12
        /*001a*/ 	.short	(.L_6 - .L_5)
	.align		4
.L_5:
        /*001c*/ 	.word	index@(_Z16printThreadIndexPiii)
        /*0020*/ 	.word	0x00000020
.L_6:


//--------------------- .nv.compat                --------------------------
	.section	.nv.compat,"",@"SHT_CUDA_COMPAT_INFO"
	.align	4
        /*0000*/ 	.byte	0x02, 0x09, 0x00, 0x00, 0x02, 0x02, 0x01, 0x00, 0x02, 0x05, 0x05, 0x00, 0x03, 0x07, 0x01, 0x01
        /*0010*/ 	.byte	0x02, 0x03, 0x00, 0x00, 0x02, 0x06, 0x01, 0x00, 0x04, 0x0b, 0x08, 0x00, 0x09, 0x00, 0x00, 0x00
        /*0020*/ 	.byte	0x00, 0x00, 0x00, 0x00


//--------------------- .nv.info._Z16printThreadIndexPiii --------------------------
	.section	.nv.info._Z16printThreadIndexPiii,"",@"SHT_CUDA_INFO"
	.sectionflags	@""
	.align	4


	//----- nvinfo : EIATTR_CUDA_API_VERSION
	.align		4
        /*0000*/ 	.byte	0x04, 0x37
        /*0002*/ 	.short	(.L_8 - .L_7)
.L_7:
        /*0004*/ 	.word	0x00000082


	//----- nvinfo : EIATTR_KPARAM_INFO
	.align		4
.L_8:
        /*0008*/ 	.byte	0x04, 0x17
        /*000a*/ 	.short	(.L_10 - .L_9)
.L_9:
        /*000c*/ 	.word	0x00000000
        /*0010*/ 	.short	0x0002
        /*0012*/ 	.short	0x000c
        /*0014*/ 	.byte	0x00, 0xf0, 0x11, 0x00


	//----- nvinfo : EIATTR_KPARAM_INFO
	.align		4
.L_10:
        /*0018*/ 	.byte	0x04, 0x17
        /*001a*/ 	.short	(.L_12 - .L_11)
.L_11:
        /*001c*/ 	.word	0x00000000
        /*0020*/ 	.short	0x0001
        /*0022*/ 	.short	0x0008
        /*0024*/ 	.byte	0x00, 0xf0, 0x11, 0x00


	//----- nvinfo : EIATTR_KPARAM_INFO
	.align		4
.L_12:
        /*0028*/ 	.byte	0x04, 0x17
        /*002a*/ 	.short	(.L_14 - .L_13)
.L_13:
        /*002c*/ 	.word	0x00000000
        /*0030*/ 	.short	0x0000
        /*0032*/ 	.short	0x0000
        /*0034*/ 	.byte	0x00, 0xf5, 0x21, 0x00


	//----- nvinfo : EIATTR_SPARSE_MMA_MASK
	.align		4
.L_14:
        /*0038*/ 	.byte	0x03, 0x50
        /*003a*/ 	.short	0x0000


	//----- nvinfo : EIATTR_MAXREG_COUNT
	.align		4
        /*003c*/ 	.byte	0x03, 0x1b
        /*003e*/ 	.short	0x00ff


	//----- nvinfo : EIATTR_EXTERNS
	.align		4
        /*0040*/ 	.byte	0x04, 0x0f
        /*0042*/ 	.short	(.L_16 - .L_15)


	//   ....[0]....
	.align		4
.L_15:
        /*0044*/ 	.word	index@(vprintf)


	//----- nvinfo : EIATTR_MERCURY_ISA_VERSION
	.align		4
.L_16:
        /*0048*/ 	.byte	0x03, 0x5f
        /*004a*/ 	.short	0x0101


	//----- nvinfo : EIATTR_VRC_CTA_INIT_COUNT
	.align		4
        /*004c*/ 	.byte	0x02, 0x4a
	.zero		1
	.zero		1


	//----- nvinfo : EIATTR_SYSCALL_OFFSETS
	.align		4
        /*0050*/ 	.byte	0x04, 0x46
        /*0052*/ 	.short	(.L_18 - .L_17)


	//   ....[0]....
.L_17:
        /*0054*/ 	.word	0x000001c0


	//----- nvinfo : EIATTR_EXIT_INSTR_OFFSETS
	.align		4
.L_18:
        /*0058*/ 	.byte	0x04, 0x1c
        /*005a*/ 	.short	(.L_20 - .L_19)


	//   ....[0]....
.L_19:
        /*005c*/ 	.word	0x000001d0


	//----- nvinfo : EIATTR_CBANK_PARAM_SIZE
	.align		4
.L_20:
        /*0060*/ 	.byte	0x03, 0x19
        /*0062*/ 	.short	0x0010


	//----- nvinfo : EIATTR_PARAM_CBANK
	.align		4
        /*0064*/ 	.byte	0x04, 0x0a
        /*0066*/ 	.short	(.L_22 - .L_21)
	.align		4
.L_21:
        /*0068*/ 	.word	index@(.nv.constant0._Z16printThreadIndexPiii)
        /*006c*/ 	.short	0x0380
        /*006e*/ 	.short	0x0010


	//----- nvinfo : EIATTR_SW_WAR
	.align		4
.L_22:
        /*0070*/ 	.byte	0x04, 0x36
        /*0072*/ 	.short	(.L_24 - .L_23)
.L_23:
        /*0074*/ 	.word	0x00000008
.L_24:


//--------------------- .nv.callgraph             --------------------------
	.section	.nv.callgraph,"",@"SHT_CUDA_CALLGRAPH"
	.align	4
	.sectionentsize	8
	.align		4
        /*0000*/ 	.word	0x00000000
	.align		4
        /*0004*/ 	.word	0xffffffff
	.align		4
        /*0008*/ 	.word	index@(_Z16printThreadIndexPiii)
	.align		4
        /*000c*/ 	.word	index@(vprintf)
	.align		4
        /*0010*/ 	.word	0x00000000
	.align		4
        /*0014*/ 	.word	0xfffffffe
	.align		4
        /*0018*/ 	.word	0x00000000
	.align		4
        /*001c*/ 	.word	0xfffffffd
	.align		4
        /*0020*/ 	.word	0x00000000
	.align		4
        /*0024*/ 	.word	0xfffffffc


//--------------------- .nv.constant4             --------------------------
	.section	.nv.constant4,"a",@progbits
	.align	8
	.align		8
.nv.constant4:
        /*0000*/ 	.dword	vprintf
	.align		8
        /*0008*/ 	.dword	$str


//--------------------- .text._Z16printThreadIndexPiii --------------------------
	.section	.text._Z16printThreadIndexPiii,"ax",@progbits
	.align	128
        .global         _Z16printThreadIndexPiii
        .type           _Z16printThreadIndexPiii,@function
        .size           _Z16printThreadIndexPiii,(.L_x_2 - _Z16printThreadIndexPiii)
        .other          _Z16printThreadIndexPiii,@"STO_CUDA_ENTRY STV_DEFAULT"
_Z16printThreadIndexPiii:
.text._Z16printThreadIndexPiii:
[----:B------:R-:W0:Y:S01]  /*0000*/  LDC R1, c[0x0][0x37c] ;  /* 0x0000df00ff017b82 */ /* 0x000e220000000800 */
[----:B------:R-:W1:Y:S01]  /*0010*/  S2R R16, SR_TID.X ;  /* 0x0000000000107919 */ /* 0x000e620000002100 */
[----:B------:R-:W2:Y:S06]  /*0020*/  LDCU UR6, c[0x0][0x2fc] ;  /* 0x00005f80ff0677ac */ /* 0x000eac0008000800 */
[----:B------:R-:W3:Y:S01]  /*0030*/  LDC.64 R2, c[0x0][0x380] ;  /* 0x0000e000ff027b82 */ /* 0x000ee20000000a00 */
[----:B0-----:R-:W-:Y:S01]  /*0040*/  IADD3 R1, PT, PT, R1, -0x20, RZ ;  /* 0xffffffe001017810 */ /* 0x001fe20007ffe0ff */
[----:B------:R-:W1:Y:S01]  /*0050*/  S2R R18, SR_CTAID.X ;  /* 0x0000000000127919 */ /* 0x000e620000002500 */
[----:B------:R-:W1:Y:S01]  /*0060*/  LDCU UR7, c[0x0][0x360] ;  /* 0x00006c00ff0777ac */ /* 0x000e620008000800 */
[----:B------:R-:W0:Y:S01]  /*0070*/  S2R R17, SR_TID.Y ;  /* 0x0000000000117919 */ /* 0x000e220000002200 */
[----:B------:R-:W0:Y:S01]  /*0080*/  LDCU UR8, c[0x0][0x364] ;  /* 0x00006c80ff0877ac */ /* 0x000e220008000800 */
[----:B------:R-:W0:Y:S01]  /*0090*/  S2R R19, SR_CTAID.Y ;  /* 0x0000000000137919 */ /* 0x000e220000002600 */
[----:B------:R-:W4:Y:S01]  /*00a0*/  LDCU UR9, c[0x0][0x388] ;  /* 0x00007100ff0977ac */ /* 0x000f220008000800 */
[----:B------:R-:W5:Y:S01]  /*00b0*/  LDCU.64 UR4, c[0x0][0x358] ;  /* 0x00006b00ff0477ac */ /* 0x000f620008000a00 */
[----:B-1----:R-:W-:-:S02]  /*00c0*/  IMAD R8, R18, UR7, R16 ;  /* 0x0000000712087c24 */ /* 0x002fc4000f8e0210 */
[----:B0-----:R-:W-:-:S04]  /*00d0*/  IMAD R9, R19, UR8, R17 ;  /* 0x0000000813097c24 */ /* 0x001fc8000f8e0211 */
[----:B----4-:R-:W-:Y:S01]  /*00e0*/  IMAD R10, R9, UR9, R8 ;  /* 0x00000009090a7c24 */ /* 0x010fe2000f8e0208 */
[----:B------:R-:W-:Y:S01]  /*00f0*/  MOV R0, 0x0 ;  /* 0x0000000000007802 */ /* 0x000fe20000000f00 */
[----:B------:R0:W-:Y:S01]  /*0100*/  STL.128 [R1], R16 ;  /* 0x0000001001007387 */ /* 0x0001e20000100c00 */
[----:B------:R-:W1:Y:S01]  /*0110*/  LDCU.64 UR8, c[0x4][0x8] ;  /* 0x01000100ff0877ac */ /* 0x000e620008000a00 */
[----:B---3--:R-:W-:-:S05]  /*0120*/  IMAD.WIDE.U32 R2, R10, 0x4, R2 ;  /* 0x000000040a027825 */ /* 0x008fca00078e0002 */
[----:B-----5:R-:W3:Y:S01]  /*0130*/  LDG.E R11, desc[UR4][R2.64] ;  /* 0x00000004020b7981 */ /* 0x020ee2000c1e1900 */
[----:B------:R-:W4:Y:S01]  /*0140*/  LDCU UR4, c[0x0][0x2f8] ;  /* 0x00005f00ff0477ac */ /* 0x000f220008000800 */
[----:B------:R0:W0:Y:S01]  /*0150*/  LDC.64 R12, c[0x4][R0] ;  /* 0x01000000000c7b82 */ /* 0x0000220000000a00 */
[----:B-1----:R-:W-:Y:S02]  /*0160*/  MOV R4, UR8 ;  /* 0x0000000800047c02 */ /* 0x002fe40008000f00 */
[----:B------:R-:W-:Y:S02]  /*0170*/  MOV R5, UR9 ;  /* 0x0000000900057c02 */ /* 0x000fe40008000f00 */
[----:B----4-:R-:W-:-:S04]  /*0180*/  IADD3 R6, P0, PT, R1, UR4, RZ ;  /* 0x0000000401067c10 */ /* 0x010fc8000ff1e0ff */
[----:B--2---:R-:W-:Y:S01]  /*0190*/  IADD3.X R7, PT, PT, RZ, UR6, RZ, P0, !PT ;  /* 0x00000006ff077c10 */ /* 0x004fe200087fe4ff */
[----:B0--3--:R1:W-:Y:S08]  /*01a0*/  STL.128 [R1+0x10], R8 ;  /* 0x0000100801007387 */ /* 0x0093f00000100c00 */
[----:B------:R-:W-:-:S07]  /*01b0*/  LEPC R20, `(.L_x_0) ;  /* 0x000000001014794e */ /* 0x000fce0000000000 */
[----:B-1----:R-:W-:Y:S05]  /*01c0*/  CALL.ABS.NOINC R12 ;  /* 0x000000000c007343 */ /* 0x002fea0003c00000 */
.L_x_0:
[----:B------:R-:W-:Y:S05]  /*01d0*/  EXIT ;  /* 0x000000000000794d */ /* 0x000fea0003800000 */
.L_x_1:
[----:B------:R-:W-:-:S00]  /*01e0*/  BRA `(.L_x_1) ;  /* 0xfffffffc00fc7947 */ /* 0x000fc0000383ffff */
[----:B------:R-:W-:-:S00]  /*01f0*/  NOP ;  /* 0x0000000000007918 */ /* 0x000fc00000000000 */
        /* <DEDUP_REMOVED lines=8> */
.L_x_2:


//--------------------- .nv.global.init           --------------------------
	.section	.nv.global.init,"aw",@progbits
.nv.global.init:
	.type		$str,@object
	.size		$str,(.L_0 - $str)
$str:
        /*0000*/ 	.byte	0x74, 0x68, 0x72, 0x65, 0x61, 0x64, 0x69, 0x64, 0x3a, 0x20, 0x28, 0x25, 0x64, 0x20, 0x25, 0x64
        /*0010*/ 	.byte	0x29, 0x3b, 0x20, 0x62, 0x6c, 0x6f, 0x63, 0x6b, 0x69, 0x64, 0x3a, 0x20, 0x28, 0x25, 0x64, 0x20
        /*0020*/ 	.byte	0x25, 0x64, 0x29, 0x3b, 0x20, 0x63, 0x6f, 0x6f, 0x72, 0x64, 0x69, 0x6e, 0x61, 0x74, 0x65, 0x3a
        /*0030*/ 	.byte	0x20, 0x28, 0x25, 0x64, 0x20, 0x25, 0x64, 0x29, 0x3b, 0x20, 0x67, 0x6c, 0x6f, 0x62, 0x61, 0x6c
        /*0040*/ 	.byte	0x20, 0x69, 0x6e, 0x64, 0x65, 0x78, 0x20, 0x25, 0x64, 0x20, 0x69, 0x76, 0x61, 0x6c, 0x20, 0x25
        /*0050*/ 	.byte	0x64, 0x0a, 0x00
.L_0:


//--------------------- .nv.shared.reserved.0     --------------------------
	.section	.nv.shared.reserved.0,"aw",@nobits
	.weak		__nv_reservedSMEM_offset_0_alias
	.size		__nv_reservedSMEM_offset_0_alias, 0, 64
	.other		__nv_reservedSMEM_offset_0_alias,@"STO_CUDA_RESERVED_SHARED STV_DEFAULT"
__nv_reservedSMEM_offset_0_alias:
	.zero		0
	.zero		64


//--------------------- .nv.constant0._Z16printThreadIndexPiii --------------------------
	.section	.nv.constant0._Z16printThreadIndexPiii,"a",@progbits
	.sectionflags	@""
	.align	4
.nv.constant0._Z16printThreadIndexPiii:
	.zero		912


//--------------------- SYMBOLS --------------------------

	.type		.nv.reservedSmem.offset0,@object
	.size		.nv.reservedSmem.offset0,0x4
	.type		vprintf,@function
